//
// Generated by NVIDIA NVVM Compiler
//
// Compiler Build ID: CL-36424714
// Cuda compilation tools, release 13.0, V13.0.88
// Based on NVVM 20.0.0
//

.version 9.0
.target sm_100
.address_size 64

	// .globl	_Z23reduction_global_memoryPij
// _ZZ25reduction_sm_idle_threadsPiS_E5s_mem has been demoted
// _ZZ28reduction_sm_no_idle_threadsPiS_E5s_mem has been demoted

.visible .entry _Z23reduction_global_memoryPij(
	.param .u64 .ptr .align 1 _Z23reduction_global_memoryPij_param_0,
	.param .u32 _Z23reduction_global_memoryPij_param_1
)
{
	.reg .pred 	%p<4>;
	.reg .b32 	%r<13>;
	.reg .b64 	%rd<7>;

	ld.param.u64 	%rd3, [_Z23reduction_global_memoryPij_param_0];
	ld.param.u32 	%r12, [_Z23reduction_global_memoryPij_param_1];
	cvta.to.global.u64 	%rd1, %rd3;
	mov.u32 	%r5, %ntid.x;
	mov.u32 	%r6, %ctaid.x;
	mov.u32 	%r7, %tid.x;
	mad.lo.s32 	%r1, %r5, %r6, %r7;
	setp.lt.u32 	%p1, %r12, 2;
	@%p1 bra 	$L__BB0_5;
	mul.wide.u32 	%rd4, %r1, 4;
	add.s64 	%rd2, %rd1, %rd4;
$L__BB0_2:
	shr.u32 	%r3, %r12, 1;
	setp.ge.u32 	%p2, %r1, %r3;
	@%p2 bra 	$L__BB0_4;
	add.s32 	%r8, %r3, %r1;
	mul.wide.u32 	%rd5, %r8, 4;
	add.s64 	%rd6, %rd1, %rd5;
	ld.global.u32 	%r9, [%rd6];
	ld.global.u32 	%r10, [%rd2];
	add.s32 	%r11, %r10, %r9;
	st.global.u32 	[%rd2], %r11;
$L__BB0_4:
	bar.sync 	0;
	setp.gt.u32 	%p3, %r12, 3;
	mov.u32 	%r12, %r3;
	@%p3 bra 	$L__BB0_2;
$L__BB0_5:
	ret;

}
	// .globl	_Z25reduction_sm_idle_threadsPiS_
.visible .entry _Z25reduction_sm_idle_threadsPiS_(
	.param .u64 .ptr .align 1 _Z25reduction_sm_idle_threadsPiS__param_0,
	.param .u64 .ptr .align 1 _Z25reduction_sm_idle_threadsPiS__param_1
)
{
	.reg .pred 	%p<5>;
	.reg .b32 	%r<18>;
	.reg .b64 	%rd<9>;
	// demoted variable
	.shared .align 4 .b8 _ZZ25reduction_sm_idle_threadsPiS_E5s_mem[1024];
	ld.param.u64 	%rd2, [_Z25reduction_sm_idle_threadsPiS__param_0];
	ld.param.u64 	%rd1, [_Z25reduction_sm_idle_threadsPiS__param_1];
	cvta.to.global.u64 	%rd3, %rd2;
	mov.u32 	%r17, %ntid.x;
	mov.u32 	%r2, %ctaid.x;
	mov.u32 	%r3, %tid.x;
	mad.lo.s32 	%r7, %r17, %r2, %r3;
	mul.wide.u32 	%rd4, %r7, 4;
	add.s64 	%rd5, %rd3, %rd4;
	ld.global.u32 	%r8, [%rd5];
	shl.b32 	%r9, %r3, 2;
	mov.u32 	%r10, _ZZ25reduction_sm_idle_threadsPiS_E5s_mem;
	add.s32 	%r4, %r10, %r9;
	st.shared.u32 	[%r4], %r8;
	bar.sync 	0;
	setp.lt.u32 	%p1, %r17, 2;
	@%p1 bra 	$L__BB1_4;
$L__BB1_1:
	shr.u32 	%r6, %r17, 1;
	setp.ge.u32 	%p2, %r3, %r6;
	@%p2 bra 	$L__BB1_3;
	shl.b32 	%r11, %r6, 2;
	add.s32 	%r12, %r4, %r11;
	ld.shared.u32 	%r13, [%r12];
	ld.shared.u32 	%r14, [%r4];
	add.s32 	%r15, %r14, %r13;
	st.shared.u32 	[%r4], %r15;
$L__BB1_3:
	bar.sync 	0;
	setp.gt.u32 	%p3, %r17, 3;
	mov.u32 	%r17, %r6;
	@%p3 bra 	$L__BB1_1;
$L__BB1_4:
	setp.ne.s32 	%p4, %r3, 0;
	@%p4 bra 	$L__BB1_6;
	ld.shared.u32 	%r16, [_ZZ25reduction_sm_idle_threadsPiS_E5s_mem];
	cvta.to.global.u64 	%rd6, %rd1;
	mul.wide.u32 	%rd7, %r2, 4;
	add.s64 	%rd8, %rd6, %rd7;
	st.global.u32 	[%rd8], %r16;
$L__BB1_6:
	ret;

}
	// .globl	_Z28reduction_sm_no_idle_threadsPiS_
.visible .entry _Z28reduction_sm_no_idle_threadsPiS_(
	.param .u64 .ptr .align 1 _Z28reduction_sm_no_idle_threadsPiS__param_0,
	.param .u64 .ptr .align 1 _Z28reduction_sm_no_idle_threadsPiS__param_1
)
{
	.reg .pred 	%p<4>;
	.reg .b32 	%r<22>;
	.reg .b64 	%rd<11>;
	// demoted variable
	.shared .align 4 .b8 _ZZ28reduction_sm_no_idle_threadsPiS_E5s_mem[2048];
	ld.param.u64 	%rd2, [_Z28reduction_sm_no_idle_threadsPiS__param_0];
	ld.param.u64 	%rd1, [_Z28reduction_sm_no_idle_threadsPiS__param_1];
	cvta.to.global.u64 	%rd3, %rd2;
	mov.u32 	%r1, %tid.x;
	mov.u32 	%r2, %ctaid.x;
	mov.u32 	%r21, %ntid.x;
	mul.lo.s32 	%r7, %r2, %r21;
	shl.b32 	%r8, %r7, 1;
	add.s32 	%r9, %r8, %r1;
	mul.wide.u32 	%rd4, %r9, 4;
	add.s64 	%rd5, %rd3, %rd4;
	ld.global.u32 	%r10, [%rd5];
	shl.b32 	%r11, %r1, 2;
	mov.u32 	%r12, _ZZ28reduction_sm_no_idle_threadsPiS_E5s_mem;
	add.s32 	%r4, %r12, %r11;
	st.shared.u32 	[%r4], %r10;
	add.s32 	%r13, %r9, 256;
	mul.wide.u32 	%rd6, %r13, 4;
	add.s64 	%rd7, %rd3, %rd6;
	ld.global.u32 	%r14, [%rd7];
	st.shared.u32 	[%r4+1024], %r14;
	bar.sync 	0;
$L__BB2_1:
	setp.ge.u32 	%p1, %r1, %r21;
	@%p1 bra 	$L__BB2_3;
	shl.b32 	%r15, %r21, 2;
	add.s32 	%r16, %r4, %r15;
	ld.shared.u32 	%r17, [%r16];
	ld.shared.u32 	%r18, [%r4];
	add.s32 	%r19, %r18, %r17;
	st.shared.u32 	[%r4], %r19;
$L__BB2_3:
	bar.sync 	0;
	shr.u32 	%r6, %r21, 1;
	setp.gt.u32 	%p2, %r21, 1;
	mov.u32 	%r21, %r6;
	@%p2 bra 	$L__BB2_1;
	setp.ne.s32 	%p3, %r1, 0;
	@%p3 bra 	$L__BB2_6;
	ld.shared.u32 	%r20, [_ZZ28reduction_sm_no_idle_threadsPiS_E5s_mem];
	cvta.to.global.u64 	%rd8, %rd1;
	mul.wide.u32 	%rd9, %r2, 4;
	add.s64 	%rd10, %rd8, %rd9;
	st.global.u32 	[%rd10], %r20;
$L__BB2_6:
	ret;

}


// ===== COMPILED SASS (sm_100) =====

	.target	sm_100

	.elftype	@"ET_EXEC"


//--------------------- .note.nv.tkinfo           --------------------------
	.section	.note.nv.tkinfo,"",@"SHT_NOTE"
	.sectionflags	@"SHF_NOTE_NV_TKINFO"
	.tkinfo
        /*0018*/ 	.word	0x00000002
        /*0030*/ 	.string	""
        /*0030*/ 	.string	"ptxas"
        /*0030*/ 	.string	"Cuda compilation tools, release 13.0, V13.0.88"
        /*0030*/ 	.string	"Build cuda_13.0.r13.0/compiler.36424714_0"
        /*0030*/ 	.string	"-arch sm_100 -m 64 "



//--------------------- .note.nv.cuinfo           --------------------------
	.section	.note.nv.cuinfo,"",@"SHT_NOTE"
	.sectionflags	@"SHF_NOTE_NV_CUINFO"
        /*0018*/ 	.short	0x0002
        /*001a*/ 	.short	0x0064
        /*001c*/ 	.short	0x0082
	.zero		2


//--------------------- .nv.info                  --------------------------
	.section	.nv.info,"",@"SHT_CUDA_INFO"
	.align	4


	//----- nvinfo : EIATTR_REGCOUNT
	.align		4
        /*0000*/ 	.byte	0x04, 0x2f
        /*0002*/ 	.short	(.L_1 - .L_0)
	.align		4
.L_0:
        /*0004*/ 	.word	index@(_Z23reduction_global_memoryPij)
        /*0008*/ 	.word	0x0000000e


	//----- nvinfo : EIATTR_FRAME_SIZE
	.align		4
.L_1:
        /*000c*/ 	.byte	0x04, 0x11
        /*000e*/ 	.short	(.L_3 - .L_2)
	.align		4
.L_2:
        /*0010*/ 	.word	index@(_Z23reduction_global_memoryPij)
        /*0014*/ 	.word	0x00000000


	//----- nvinfo : EIATTR_REGCOUNT
	.align		4
.L_3:
        /*0018*/ 	.byte	0x04, 0x2f
        /*001a*/ 	.short	(.L_5 - .L_4)
	.align		4
.L_4:
        /*001c*/ 	.word	index@(_Z25reduction_sm_idle_threadsPiS_)
        /*0020*/ 	.word	0x0000000b


	//----- nvinfo : EIATTR_FRAME_SIZE
	.align		4
.L_5:
        /*0024*/ 	.byte	0x04, 0x11
        /*0026*/ 	.short	(.L_7 - .L_6)
	.align		4
.L_6:
        /*0028*/ 	.word	index@(_Z25reduction_sm_idle_threadsPiS_)
        /*002c*/ 	.word	0x00000000


	//----- nvinfo : EIATTR_REGCOUNT
	.align		4
.L_7:
        /*0030*/ 	.byte	0x04, 0x2f
        /*0032*/ 	.short	(.L_9 - .L_8)
	.align		4
.L_8:
        /*0034*/ 	.word	index@(_Z28reduction_sm_no_idle_threadsPiS_)
        /*0038*/ 	.word	0x0000000e


	//----- nvinfo : EIATTR_FRAME_SIZE
	.align		4
.L_9:
        /*003c*/ 	.byte	0x04, 0x11
        /*003e*/ 	.short	(.L_11 - .L_10)
	.align		4
.L_10:
        /*0040*/ 	.word	index@(_Z28reduction_sm_no_idle_threadsPiS_)
        /*0044*/ 	.word	0x00000000


	//----- nvinfo : EIATTR_MIN_STACK_SIZE
	.align		4
.L_11:
        /*0048*/ 	.byte	0x04, 0x12
        /*004a*/ 	.short	(.L_13 - .L_12)
	.align		4
.L_12:
        /*004c*/ 	.word	index@(_Z28reduction_sm_no_idle_threadsPiS_)
        /*0050*/ 	.word	0x00000000


	//----- nvinfo : EIATTR_MIN_STACK_SIZE
	.align		4
.L_13:
        /*0054*/ 	.byte	0x04, 0x12
        /*0056*/ 	.short	(.L_15 - .L_14)
	.align		4
.L_14:
        /*0058*/ 	.word	index@(_Z25reduction_sm_idle_threadsPiS_)
        /*005c*/ 	.word	0x00000000


	//----- nvinfo : EIATTR_MIN_STACK_SIZE
	.align		4
.L_15:
        /*0060*/ 	.byte	0x04, 0x12
        /*0062*/ 	.short	(.L_17 - .L_16)
	.align		4
.L_16:
        /*0064*/ 	.word	index@(_Z23reduction_global_memoryPij)
        /*0068*/ 	.word	0x00000000
.L_17:


//--------------------- .nv.compat                --------------------------
	.section	.nv.compat,"",@"SHT_CUDA_COMPAT_INFO"
	.align	4
        /*0000*/ 	.byte	0x02, 0x09, 0x00, 0x00, 0x02, 0x02, 0x01, 0x00, 0x02, 0x05, 0x05, 0x00, 0x03, 0x07, 0x01, 0x01
        /*0010*/ 	.byte	0x02, 0x03, 0x00, 0x00, 0x02, 0x06, 0x01, 0x00, 0x04, 0x0b, 0x08, 0x00, 0x09, 0x00, 0x00, 0x00
        /*0020*/ 	.byte	0x00, 0x00, 0x00, 0x00


//--------------------- .nv.info._Z28reduction_sm_no_idle_threadsPiS_ --------------------------
	.section	.nv.info._Z28reduction_sm_no_idle_threadsPiS_,"",@"SHT_CUDA_INFO"
	.sectionflags	@""
	.align	4


	//----- nvinfo : EIATTR_CUDA_API_VERSION
	.align		4
        /*0000*/ 	.byte	0x04, 0x37
        /*0002*/ 	.short	(.L_19 - .L_18)
.L_18:
        /*0004*/ 	.word	0x00000082


	//----- nvinfo : EIATTR_KPARAM_INFO
	.align		4
.L_19:
        /*0008*/ 	.byte	0x04, 0x17
        /*000a*/ 	.short	(.L_21 - .L_20)
.L_20:
        /*000c*/ 	.word	0x00000000
        /*0010*/ 	.short	0x0001
        /*0012*/ 	.short	0x0008
        /*0014*/ 	.byte	0x00, 0xf5, 0x21, 0x00


	//----- nvinfo : EIATTR_KPARAM_INFO
	.align		4
.L_21:
        /*0018*/ 	.byte	0x04, 0x17
        /*001a*/ 	.short	(.L_23 - .L_22)
.L_22:
        /*001c*/ 	.word	0x00000000
        /*0020*/ 	.short	0x0000
        /*0022*/ 	.short	0x0000
        /*0024*/ 	.byte	0x00, 0xf5, 0x21, 0x00


	//----- nvinfo : EIATTR_SPARSE_MMA_MASK
	.align		4
.L_23:
        /*0028*/ 	.byte	0x03, 0x50
        /*002a*/ 	.short	0x0000


	//----- nvinfo : EIATTR_MAXREG_COUNT
	.align		4
        /*002c*/ 	.byte	0x03, 0x1b
        /*002e*/ 	.short	0x00ff


	//----- nvinfo : EIATTR_NUM_BARRIERS
	.align		4
        /*0030*/ 	.byte	0x02, 0x4c
        /*0032*/ 	.byte	0x01
	.zero		1


	//----- nvinfo : EIATTR_MERCURY_ISA_VERSION
	.align		4
        /*0034*/ 	.byte	0x03, 0x5f
        /*0036*/ 	.short	0x0101


	//----- nvinfo : EIATTR_VRC_CTA_INIT_COUNT
	.align		4
        /*0038*/ 	.byte	0x02, 0x4a
	.zero		1
	.zero		1


	//----- nvinfo : EIATTR_EXIT_INSTR_OFFSETS
	.align		4
        /*003c*/ 	.byte	0x04, 0x1c
        /*003e*/ 	.short	(.L_25 - .L_24)


	//   ....[0]....
.L_24:
        /*0040*/ 	.word	0x00000200


	//   ....[1]....
        /*0044*/ 	.word	0x00000280


	//----- nvinfo : EIATTR_CBANK_PARAM_SIZE
	.align		4
.L_25:
        /*0048*/ 	.byte	0x03, 0x19
        /*004a*/ 	.short	0x0010


	//----- nvinfo : EIATTR_PARAM_CBANK
	.align		4
        /*004c*/ 	.byte	0x04, 0x0a
        /*004e*/ 	.short	(.L_27 - .L_26)
	.align		4
.L_26:
        /*0050*/ 	.word	index@(.nv.constant0._Z28reduction_sm_no_idle_threadsPiS_)
        /*0054*/ 	.short	0x0380
        /*0056*/ 	.short	0x0010


	//----- nvinfo : EIATTR_SW_WAR
	.align		4
.L_27:
        /*0058*/ 	.byte	0x04, 0x36
        /*005a*/ 	.short	(.L_29 - .L_28)
.L_28:
        /*005c*/ 	.word	0x00000008
.L_29:


//--------------------- .nv.info._Z25reduction_sm_idle_threadsPiS_ --------------------------
	.section	.nv.info._Z25reduction_sm_idle_threadsPiS_,"",@"SHT_CUDA_INFO"
	.sectionflags	@""
	.align	4


	//----- nvinfo : EIATTR_CUDA_API_VERSION
	.align		4
        /*0000*/ 	.byte	0x04, 0x37
        /*0002*/ 	.short	(.L_31 - .L_30)
.L_30:
        /*0004*/ 	.word	0x00000082


	//----- nvinfo : EIATTR_KPARAM_INFO
	.align		4
.L_31:
        /*0008*/ 	.byte	0x04, 0x17
        /*000a*/ 	.short	(.L_33 - .L_32)
.L_32:
        /*000c*/ 	.word	0x00000000
        /*0010*/ 	.short	0x0001
        /*0012*/ 	.short	0x0008
        /*0014*/ 	.byte	0x00, 0xf5, 0x21, 0x00


	//----- nvinfo : EIATTR_KPARAM_INFO
	.align		4
.L_33:
        /*0018*/ 	.byte	0x04, 0x17
        /*001a*/ 	.short	(.L_35 - .L_34)
.L_34:
        /*001c*/ 	.word	0x00000000
        /*0020*/ 	.short	0x0000
        /*0022*/ 	.short	0x0000
        /*0024*/ 	.byte	0x00, 0xf5, 0x21, 0x00


	//----- nvinfo : EIATTR_SPARSE_MMA_MASK
	.align		4
.L_35:
        /*0028*/ 	.byte	0x03, 0x50
        /*002a*/ 	.short	0x0000


	//----- nvinfo : EIATTR_MAXREG_COUNT
	.align		4
        /*002c*/ 	.byte	0x03, 0x1b
        /*002e*/ 	.short	0x00ff


	//----- nvinfo : EIATTR_NUM_BARRIERS
	.align		4
        /*0030*/ 	.byte	0x02, 0x4c
        /*0032*/ 	.byte	0x01
	.zero		1


	//----- nvinfo : EIATTR_MERCURY_ISA_VERSION
	.align		4
        /*0034*/ 	.byte	0x03, 0x5f
        /*0036*/ 	.short	0x0101


	//----- nvinfo : EIATTR_VRC_CTA_INIT_COUNT
	.align		4
        /*0038*/ 	.byte	0x02, 0x4a
	.zero		1
	.zero		1


	//----- nvinfo : EIATTR_EXIT_INSTR_OFFSETS
	.align		4
        /*003c*/ 	.byte	0x04, 0x1c
        /*003e*/ 	.short	(.L_37 - .L_36)


	//   ....[0]....
.L_36:
        /*0040*/ 	.word	0x000001e0


	//   ....[1]....
        /*0044*/ 	.word	0x00000260


	//----- nvinfo : EIATTR_CBANK_PARAM_SIZE
	.align		4
.L_37:
        /*0048*/ 	.byte	0x03, 0x19
        /*004a*/ 	.short	0x0010


	//----- nvinfo : EIATTR_PARAM_CBANK
	.align		4
        /*004c*/ 	.byte	0x04, 0x0a
        /*004e*/ 	.short	(.L_39 - .L_38)
	.align		4
.L_38:
        /*0050*/ 	.word	index@(.nv.constant0._Z25reduction_sm_idle_threadsPiS_)
        /*0054*/ 	.short	0x0380
        /*0056*/ 	.short	0x0010


	//----- nvinfo : EIATTR_SW_WAR
	.align		4
.L_39:
        /*0058*/ 	.byte	0x04, 0x36
        /*005a*/ 	.short	(.L_41 - .L_40)
.L_40:
        /*005c*/ 	.word	0x00000008
.L_41:


//--------------------- .nv.info._Z23reduction_global_memoryPij --------------------------
	.section	.nv.info._Z23reduction_global_memoryPij,"",@"SHT_CUDA_INFO"
	.sectionflags	@""
	.align	4


	//----- nvinfo : EIATTR_CUDA_API_VERSION
	.align		4
        /*0000*/ 	.byte	0x04, 0x37
        /*0002*/ 	.short	(.L_43 - .L_42)
.L_42:
        /*0004*/ 	.word	0x00000082


	//----- nvinfo : EIATTR_KPARAM_INFO
	.align		4
.L_43:
        /*0008*/ 	.byte	0x04, 0x17
        /*000a*/ 	.short	(.L_45 - .L_44)
.L_44:
        /*000c*/ 	.word	0x00000000
        /*0010*/ 	.short	0x0001
        /*0012*/ 	.short	0x0008
        /*0014*/ 	.byte	0x00, 0xf0, 0x11, 0x00


	//----- nvinfo : EIATTR_KPARAM_INFO
	.align		4
.L_45:
        /*0018*/ 	.byte	0x04, 0x17
        /*001a*/ 	.short	(.L_47 - .L_46)
.L_46:
        /*001c*/ 	.word	0x00000000
        /*0020*/ 	.short	0x0000
        /*0022*/ 	.short	0x0000
        /*0024*/ 	.byte	0x00, 0xf5, 0x21, 0x00


	//----- nvinfo : EIATTR_SPARSE_MMA_MASK
	.align		4
.L_47:
        /*0028*/ 	.byte	0x03, 0x50
        /*002a*/ 	.short	0x0000


	//----- nvinfo : EIATTR_MAXREG_COUNT
	.align		4
        /*002c*/ 	.byte	0x03, 0x1b
        /*002e*/ 	.short	0x00ff


	//----- nvinfo : EIATTR_NUM_BARRIERS
	.align		4
        /*0030*/ 	.byte	0x02, 0x4c
        /*0032*/ 	.byte	0x01
	.zero		1


	//----- nvinfo : EIATTR_MERCURY_ISA_VERSION
	.align		4
        /*0034*/ 	.byte	0x03, 0x5f
        /*0036*/ 	.short	0x0101


	//----- nvinfo : EIATTR_VRC_CTA_INIT_COUNT
	.align		4
        /*0038*/ 	.byte	0x02, 0x4a
	.zero		1
	.zero		1


	//----- nvinfo : EIATTR_EXIT_INSTR_OFFSETS
	.align		4
        /*003c*/ 	.byte	0x04, 0x1c
        /*003e*/ 	.short	(.L_49 - .L_48)


	//   ....[0]....
.L_48:
        /*0040*/ 	.word	0x00000050


	//   ....[1]....
        /*0044*/ 	.word	0x000001c0


	//----- nvinfo : EIATTR_CRS_STACK_SIZE
	.align		4
.L_49:
        /*0048*/ 	.byte	0x04, 0x1e
        /*004a*/ 	.short	(.L_51 - .L_50)
.L_50:
        /*004c*/ 	.word	0x00000000


	//----- nvinfo : EIATTR_CBANK_PARAM_SIZE
	.align		4
.L_51:
        /*0050*/ 	.byte	0x03, 0x19
        /*0052*/ 	.short	0x000c


	//----- nvinfo : EIATTR_PARAM_CBANK
	.align		4
        /*0054*/ 	.byte	0x04, 0x0a
        /*0056*/ 	.short	(.L_53 - .L_52)
	.align		4
.L_52:
        /*0058*/ 	.word	index@(.nv.constant0._Z23reduction_global_memoryPij)
        /*005c*/ 	.short	0x0380
        /*005e*/ 	.short	0x000c


	//----- nvinfo : EIATTR_SW_WAR
	.align		4
.L_53:
        /*0060*/ 	.byte	0x04, 0x36
        /*0062*/ 	.short	(.L_55 - .L_54)
.L_54:
        /*0064*/ 	.word	0x00000008
.L_55:


//--------------------- .nv.callgraph             --------------------------
	.section	.nv.callgraph,"",@"SHT_CUDA_CALLGRAPH"
	.align	4
	.sectionentsize	8
	.align		4
        /*0000*/ 	.word	0x00000000
	.align		4
        /*0004*/ 	.word	0xffffffff
	.align		4
        /*0008*/ 	.word	0x00000000
	.align		4
        /*000c*/ 	.word	0xfffffffe
	.align		4
        /*0010*/ 	.word	0x00000000
	.align		4
        /*0014*/ 	.word	0xfffffffd
	.align		4
        /*0018*/ 	.word	0x00000000
	.align		4
        /*001c*/ 	.word	0xfffffffc


//--------------------- .text._Z28reduction_sm_no_idle_threadsPiS_ --------------------------
	.section	.text._Z28reduction_sm_no_idle_threadsPiS_,"ax",@progbits
	.align	128
        .global         _Z28reduction_sm_no_idle_threadsPiS_
        .type           _Z28reduction_sm_no_idle_threadsPiS_,@function
        .size           _Z28reduction_sm_no_idle_threadsPiS_,(.L_x_9 - _Z28reduction_sm_no_idle_threadsPiS_)
        .other          _Z28reduction_sm_no_idle_threadsPiS_,@"STO_CUDA_ENTRY STV_DEFAULT"
_Z28reduction_sm_no_idle_threadsPiS_:
.text._Z28reduction_sm_no_idle_threadsPiS_:
[----:B------:R-:W-:Y:S01]  /*0000*/  LDC R1, c[0x0][0x37c] ;  /* 0x0000df00ff017b82 */ /* 0x000fe20000000800 */
[----:B------:R-:W0:Y:S01]  /*0010*/  S2R R11, SR_CTAID.X ;  /* 0x00000000000b7919 */ /* 0x000e220000002500 */
[----:B------:R-:W0:Y:S06]  /*0020*/  LDCU UR8, c[0x0][0x360] ;  /* 0x00006c00ff0877ac */ /* 0x000e2c0008000800 */
[----:B------:R-:W1:Y:S01]  /*0030*/  LDC.64 R4, c[0x0][0x380] ;  /* 0x0000e000ff047b82 */ /* 0x000e620000000a00 */
[----:B------:R-:W2:Y:S01]  /*0040*/  S2R R9, SR_TID.X ;  /* 0x0000000000097919 */ /* 0x000ea20000002100 */
[----:B------:R-:W3:Y:S01]  /*0050*/  LDCU.64 UR6, c[0x0][0x358] ;  /* 0x00006b00ff0677ac */ /* 0x000ee20008000a00 */
[----:B0-----:R-:W-:-:S04]  /*0060*/  IMAD R0, R11, UR8, RZ ;  /* 0x000000080b007c24 */ /* 0x001fc8000f8e02ff */
[----:B--2---:R-:W-:-:S05]  /*0070*/  IMAD R3, R0, 0x2, R9 ;  /* 0x0000000200037824 */ /* 0x004fca00078e0209 */
[C---:B------:R-:W-:Y:S01]  /*0080*/  IADD3 R7, PT, PT, R3.reuse, 0x100, RZ ;  /* 0x0000010003077810 */ /* 0x040fe20007ffe0ff */
[----:B-1----:R-:W-:-:S04]  /*0090*/  IMAD.WIDE.U32 R2, R3, 0x4, R4 ;  /* 0x0000000403027825 */ /* 0x002fc800078e0004 */
[----:B------:R-:W-:Y:S02]  /*00a0*/  IMAD.WIDE.U32 R4, R7, 0x4, R4 ;  /* 0x0000000407047825 */ /* 0x000fe400078e0004 */
[----:B---3--:R-:W2:Y:S04]  /*00b0*/  LDG.E R2, desc[UR6][R2.64] ;  /* 0x0000000602027981 */ /* 0x008ea8000c1e1900 */
[----:B------:R-:W3:Y:S01]  /*00c0*/  LDG.E R4, desc[UR6][R4.64] ;  /* 0x0000000604047981 */ /* 0x000ee2000c1e1900 */
[----:B------:R-:W0:Y:S01]  /*00d0*/  S2UR UR5, SR_CgaCtaId ;  /* 0x00000000000579c3 */ /* 0x000e220000008800 */
[----:B------:R-:W-:Y:S01]  /*00e0*/  UMOV UR4, 0x400 ;  /* 0x0000040000047882 */ /* 0x000fe20000000000 */
[----:B------:R-:W-:Y:S01]  /*00f0*/  IMAD.U32 R0, RZ, RZ, UR8 ;  /* 0x00000008ff007e24 */ /* 0x000fe2000f8e00ff */
[----:B0-----:R-:W-:-:S06]  /*0100*/  ULEA UR4, UR5, UR4, 0x18 ;  /* 0x0000000405047291 */ /* 0x001fcc000f8ec0ff */
[----:B------:R-:W-:-:S05]  /*0110*/  LEA R7, R9, UR4, 0x2 ;  /* 0x0000000409077c11 */ /* 0x000fca000f8e10ff */
[----:B--2---:R0:W-:Y:S04]  /*0120*/  STS [R7], R2 ;  /* 0x0000000207007388 */ /* 0x0041e80000000800 */
[----:B---3--:R0:W-:Y:S01]  /*0130*/  STS [R7+0x400], R4 ;  /* 0x0004000407007388 */ /* 0x0081e20000000800 */
[----:B------:R-:W-:Y:S06]  /*0140*/  BAR.SYNC.DEFER_BLOCKING 0x0 ;  /* 0x0000000000007b1d */ /* 0x000fec0000010000 */
.L_x_0:
[----:B------:R-:W-:-:S13]  /*0150*/  ISETP.GE.U32.AND P0, PT, R9, R0, PT ;  /* 0x000000000900720c */ /* 0x000fda0003f06070 */
[----:B0-----:R-:W-:Y:S01]  /*0160*/  @!P0 LEA R2, R0, R7, 0x2 ;  /* 0x0000000700028211 */ /* 0x001fe200078e10ff */
[----:B------:R-:W-:Y:S05]  /*0170*/  @!P0 LDS R3, [R7] ;  /* 0x0000000007038984 */ /* 0x000fea0000000800 */
[----:B------:R-:W0:Y:S02]  /*0180*/  @!P0 LDS R2, [R2] ;  /* 0x0000000002028984 */ /* 0x000e240000000800 */
[----:B0-----:R-:W-:-:S05]  /*0190*/  @!P0 IMAD.IADD R4, R2, 0x1, R3 ;  /* 0x0000000102048824 */ /* 0x001fca00078e0203 */
[----:B------:R1:W-:Y:S01]  /*01a0*/  @!P0 STS [R7], R4 ;  /* 0x0000000407008388 */ /* 0x0003e20000000800 */
[----:B------:R-:W-:Y:S01]  /*01b0*/  BAR.SYNC.DEFER_BLOCKING 0x0 ;  /* 0x0000000000007b1d */ /* 0x000fe20000010000 */
[----:B------:R-:W-:Y:S02]  /*01c0*/  ISETP.GT.U32.AND P0, PT, R0, 0x1, PT ;  /* 0x000000010000780c */ /* 0x000fe40003f04070 */
[----:B------:R-:W-:-:S11]  /*01d0*/  SHF.R.U32.HI R0, RZ, 0x1, R0 ;  /* 0x00000001ff007819 */ /* 0x000fd60000011600 */
[----:B-1----:R-:W-:Y:S05]  /*01e0*/  @P0 BRA `(.L_x_0) ;  /* 0xfffffffc00d80947 */ /* 0x002fea000383ffff */
[----:B------:R-:W-:-:S13]  /*01f0*/  ISETP.NE.AND P0, PT, R9, RZ, PT ;  /* 0x000000ff0900720c */ /* 0x000fda0003f05270 */
[----:B------:R-:W-:Y:S05]  /*0200*/  @P0 EXIT ;  /* 0x000000000000094d */ /* 0x000fea0003800000 */
[----:B------:R-:W0:Y:S01]  /*0210*/  S2UR UR5, SR_CgaCtaId ;  /* 0x00000000000579c3 */ /* 0x000e220000008800 */
[----:B------:R-:W-:-:S07]  /*0220*/  UMOV UR4, 0x400 ;  /* 0x0000040000047882 */ /* 0x000fce0000000000 */
[----:B------:R-:W1:Y:S01]  /*0230*/  LDC.64 R2, c[0x0][0x388] ;  /* 0x0000e200ff027b82 */ /* 0x000e620000000a00 */
[----:B0-----:R-:W-:Y:S01]  /*0240*/  ULEA UR4, UR5, UR4, 0x18 ;  /* 0x0000000405047291 */ /* 0x001fe2000f8ec0ff */
[----:B-1----:R-:W-:-:S08]  /*0250*/  IMAD.WIDE.U32 R2, R11, 0x4, R2 ;  /* 0x000000040b027825 */ /* 0x002fd000078e0002 */
[----:B------:R-:W0:Y:S04]  /*0260*/  LDS R5, [UR4] ;  /* 0x00000004ff057984 */ /* 0x000e280008000800 */
[----:B0-----:R-:W-:Y:S01]  /*0270*/  STG.E desc[UR6][R2.64], R5 ;  /* 0x0000000502007986 */ /* 0x001fe2000c101906 */
[----:B------:R-:W-:Y:S05]  /*0280*/  EXIT ;  /* 0x000000000000794d */ /* 0x000fea0003800000 */
.L_x_1:
[----:B------:R-:W-:-:S00]  /*0290*/  BRA `(.L_x_1) ;  /* 0xfffffffc00fc7947 */ /* 0x000fc0000383ffff */
[----:B------:R-:W-:-:S00]  /*02a0*/  NOP ;  /* 0x0000000000007918 */ /* 0x000fc00000000000 */
        /* <DEDUP_REMOVED lines=13> */
.L_x_9:


//--------------------- .text._Z25reduction_sm_idle_threadsPiS_ --------------------------
	.section	.text._Z25reduction_sm_idle_threadsPiS_,"ax",@progbits
	.align	128
        .global         _Z25reduction_sm_idle_threadsPiS_
        .type           _Z25reduction_sm_idle_threadsPiS_,@function
        .size           _Z25reduction_sm_idle_threadsPiS_,(.L_x_10 - _Z25reduction_sm_idle_threadsPiS_)
        .other          _Z25reduction_sm_idle_threadsPiS_,@"STO_CUDA_ENTRY STV_DEFAULT"
_Z25reduction_sm_idle_threadsPiS_:
.text._Z25reduction_sm_idle_threadsPiS_:
[----:B------:R-:W-:Y:S01]  /*0000*/  LDC R1, c[0x0][0x37c] ;  /* 0x0000df00ff017b82 */ /* 0x000fe20000000800 */
[----:B------:R-:W0:Y:S07]  /*0010*/  S2R R7, SR_CTAID.X ;  /* 0x0000000000077919 */ /* 0x000e2e0000002500 */
[----:B------:R-:W1:Y:S01]  /*0020*/  LDC.64 R2, c[0x0][0x380] ;  /* 0x0000e000ff027b82 */ /* 0x000e620000000a00 */
[----:B------:R-:W0:Y:S01]  /*0030*/  LDCU UR8, c[0x0][0x360] ;  /* 0x00006c00ff0877ac */ /* 0x000e220008000800 */
[----:B------:R-:W0:Y:S01]  /*0040*/  S2R R6, SR_TID.X ;  /* 0x0000000000067919 */ /* 0x000e220000002100 */
[----:B------:R-:W2:Y:S01]  /*0050*/  LDCU.64 UR6, c[0x0][0x358] ;  /* 0x00006b00ff0677ac */ /* 0x000ea20008000a00 */
[----:B0-----:R-:W-:-:S04]  /*0060*/  IMAD R5, R7, UR8, R6 ;  /* 0x0000000807057c24 */ /* 0x001fc8000f8e0206 */
[----:B-1----:R-:W-:-:S06]  /*0070*/  IMAD.WIDE.U32 R2, R5, 0x4, R2 ;  /* 0x0000000405027825 */ /* 0x002fcc00078e0002 */
[----:B--2---:R-:W2:Y:S01]  /*0080*/  LDG.E R2, desc[UR6][R2.64] ;  /* 0x0000000602027981 */ /* 0x004ea2000c1e1900 */
[----:B------:R-:W0:Y:S01]  /*0090*/  S2UR UR5, SR_CgaCtaId ;  /* 0x00000000000579c3 */ /* 0x000e220000008800 */
[----:B------:R-:W-:Y:S01]  /*00a0*/  UMOV UR4, 0x400 ;  /* 0x0000040000047882 */ /* 0x000fe20000000000 */
[----:B------:R-:W-:Y:S01]  /*00b0*/  UISETP.GE.U32.AND UP0, UPT, UR8, 0x2, UPT ;  /* 0x000000020800788c */ /* 0x000fe2000bf06070 */
[----:B------:R-:W-:Y:S01]  /*00c0*/  ISETP.NE.AND P0, PT, R6, RZ, PT ;  /* 0x000000ff0600720c */ /* 0x000fe20003f05270 */
[----:B0-----:R-:W-:-:S06]  /*00d0*/  ULEA UR4, UR5, UR4, 0x18 ;  /* 0x0000000405047291 */ /* 0x001fcc000f8ec0ff */
[----:B------:R-:W-:-:S05]  /*00e0*/  LEA R5, R6, UR4, 0x2 ;  /* 0x0000000406057c11 */ /* 0x000fca000f8e10ff */
[----:B--2---:R0:W-:Y:S01]  /*00f0*/  STS [R5], R2 ;  /* 0x0000000205007388 */ /* 0x0041e20000000800 */
[----:B------:R-:W-:Y:S06]  /*0100*/  BAR.SYNC.DEFER_BLOCKING 0x0 ;  /* 0x0000000000007b1d */ /* 0x000fec0000010000 */
[----:B------:R-:W-:Y:S05]  /*0110*/  BRA.U !UP0, `(.L_x_2) ;  /* 0x0000000108307547 */ /* 0x000fea000b800000 */
[----:B------:R-:W-:-:S07]  /*0120*/  IMAD.U32 R0, RZ, RZ, UR8 ;  /* 0x00000008ff007e24 */ /* 0x000fce000f8e00ff */
.L_x_3:
[----:B------:R-:W-:-:S04]  /*0130*/  SHF.R.U32.HI R8, RZ, 0x1, R0 ;  /* 0x00000001ff087819 */ /* 0x000fc80000011600 */
[----:B------:R-:W-:-:S13]  /*0140*/  ISETP.GE.U32.AND P1, PT, R6, R8, PT ;  /* 0x000000080600720c */ /* 0x000fda0003f26070 */
[----:B0-----:R-:W-:Y:S01]  /*0150*/  @!P1 IMAD R2, R8, 0x4, R5 ;  /* 0x0000000408029824 */ /* 0x001fe200078e0205 */
[----:B------:R-:W-:Y:S05]  /*0160*/  @!P1 LDS R3, [R5] ;  /* 0x0000000005039984 */ /* 0x000fea0000000800 */
[----:B------:R-:W0:Y:S02]  /*0170*/  @!P1 LDS R2, [R2] ;  /* 0x0000000002029984 */ /* 0x000e240000000800 */
[----:B0-----:R-:W-:-:S05]  /*0180*/  @!P1 IADD3 R4, PT, PT, R2, R3, RZ ;  /* 0x0000000302049210 */ /* 0x001fca0007ffe0ff */
[----:B------:R1:W-:Y:S01]  /*0190*/  @!P1 STS [R5], R4 ;  /* 0x0000000405009388 */ /* 0x0003e20000000800 */
[----:B------:R-:W-:Y:S01]  /*01a0*/  BAR.SYNC.DEFER_BLOCKING 0x0 ;  /* 0x0000000000007b1d */ /* 0x000fe20000010000 */
[----:B------:R-:W-:Y:S01]  /*01b0*/  ISETP.GT.U32.AND P1, PT, R0, 0x3, PT ;  /* 0x000000030000780c */ /* 0x000fe20003f24070 */
[----:B------:R-:W-:-:S12]  /*01c0*/  IMAD.MOV.U32 R0, RZ, RZ, R8 ;  /* 0x000000ffff007224 */ /* 0x000fd800078e0008 */
[----:B-1----:R-:W-:Y:S05]  /*01d0*/  @P1 BRA `(.L_x_3) ;  /* 0xfffffffc00d41947 */ /* 0x002fea000383ffff */
.L_x_2:
[----:B------:R-:W-:Y:S05]  /*01e0*/  @P0 EXIT ;  /* 0x000000000000094d */ /* 0x000fea0003800000 */
[----:B------:R-:W1:Y:S01]  /*01f0*/  S2UR UR5, SR_CgaCtaId ;  /* 0x00000000000579c3 */ /* 0x000e620000008800 */
[----:B------:R-:W-:-:S07]  /*0200*/  UMOV UR4, 0x400 ;  /* 0x0000040000047882 */ /* 0x000fce0000000000 */
[----:B0-----:R-:W0:Y:S01]  /*0210*/  LDC.64 R2, c[0x0][0x388] ;  /* 0x0000e200ff027b82 */ /* 0x001e220000000a00 */
[----:B-1----:R-:W-:Y:S01]  /*0220*/  ULEA UR4, UR5, UR4, 0x18 ;  /* 0x0000000405047291 */ /* 0x002fe2000f8ec0ff */
[----:B0-----:R-:W-:-:S08]  /*0230*/  IMAD.WIDE.U32 R2, R7, 0x4, R2 ;  /* 0x0000000407027825 */ /* 0x001fd000078e0002 */
[----:B------:R-:W0:Y:S04]  /*0240*/  LDS R5, [UR4] ;  /* 0x00000004ff057984 */ /* 0x000e280008000800 */
[----:B0-----:R-:W-:Y:S01]  /*0250*/  STG.E desc[UR6][R2.64], R5 ;  /* 0x0000000502007986 */ /* 0x001fe2000c101906 */
[----:B------:R-:W-:Y:S05]  /*0260*/  EXIT ;  /* 0x000000000000794d */ /* 0x000fea0003800000 */
.L_x_4:
        /* <DEDUP_REMOVED lines=9> */
.L_x_10:


//--------------------- .text._Z23reduction_global_memoryPij --------------------------
	.section	.text._Z23reduction_global_memoryPij,"ax",@progbits
	.align	128
        .global         _Z23reduction_global_memoryPij
        .type           _Z23reduction_global_memoryPij,@function
        .size           _Z23reduction_global_memoryPij,(.L_x_11 - _Z23reduction_global_memoryPij)
        .other          _Z23reduction_global_memoryPij,@"STO_CUDA_ENTRY STV_DEFAULT"
_Z23reduction_global_memoryPij:
.text._Z23reduction_global_memoryPij:
[----:B------:R-:W-:Y:S08]  /*0000*/  LDC R1, c[0x0][0x37c] ;  /* 0x0000df00ff017b82 */ /* 0x000ff00000000800 */
[----:B------:R-:W0:Y:S01]  /*0010*/  LDC R0, c[0x0][0x388] ;  /* 0x0000e200ff007b82 */ /* 0x000e220000000800 */
[----:B------:R-:W1:Y:S01]  /*0020*/  S2R R9, SR_CTAID.X ;  /* 0x0000000000097919 */ /* 0x000e620000002500 */
[----:B0-----:R-:W-:-:S02]  /*0030*/  ISETP.GE.U32.AND P0, PT, R0, 0x2, PT ;  /* 0x000000020000780c */ /* 0x001fc40003f06070 */
[----:B------:R-:W0:Y:S11]  /*0040*/  S2R R0, SR_TID.X ;  /* 0x0000000000007919 */ /* 0x000e360000002100 */
[----:B-1----:R-:W-:Y:S05]  /*0050*/  @!P0 EXIT ;  /* 0x000000000000894d */ /* 0x002fea0003800000 */
[----:B------:R-:W1:Y:S01]  /*0060*/  LDC.64 R2, c[0x0][0x380] ;  /* 0x0000e000ff027b82 */ /* 0x000e620000000a00 */
[----:B------:R-:W0:Y:S01]  /*0070*/  LDCU UR5, c[0x0][0x360] ;  /* 0x00006c00ff0577ac */ /* 0x000e220008000800 */
[----:B------:R-:W2:Y:S06]  /*0080*/  LDCU UR4, c[0x0][0x388] ;  /* 0x00007100ff0477ac */ /* 0x000eac0008000800 */
[----:B------:R-:W3:Y:S01]  /*0090*/  LDC.64 R6, c[0x0][0x380] ;  /* 0x0000e000ff067b82 */ /* 0x000ee20000000a00 */
[----:B------:R-:W4:Y:S01]  /*00a0*/  LDCU.64 UR6, c[0x0][0x358] ;  /* 0x00006b00ff0677ac */ /* 0x000f220008000a00 */
[----:B0-----:R-:W-:-:S04]  /*00b0*/  IMAD R9, R9, UR5, R0 ;  /* 0x0000000509097c24 */ /* 0x001fc8000f8e0200 */
[----:B-12-4-:R-:W-:-:S07]  /*00c0*/  IMAD.WIDE.U32 R2, R9, 0x4, R2 ;  /* 0x0000000409027825 */ /* 0x016fce00078e0002 */
.L_x_7:
[----:B------:R-:W-:Y:S01]  /*00d0*/  USHF.R.U32.HI UR5, URZ, 0x1, UR4 ;  /* 0x00000001ff057899 */ /* 0x000fe20008011604 */
[----:B------:R-:W-:Y:S05]  /*00e0*/  BSSY.RECONVERGENT B0, `(.L_x_5) ;  /* 0x0000009000007945 */ /* 0x000fea0003800200 */
[----:B------:R-:W-:-:S13]  /*00f0*/  ISETP.GE.U32.AND P0, PT, R9, UR5, PT ;  /* 0x0000000509007c0c */ /* 0x000fda000bf06070 */
[----:B0-----:R-:W-:Y:S05]  /*0100*/  @P0 BRA `(.L_x_6) ;  /* 0x0000000000180947 */ /* 0x001fea0003800000 */
[----:B------:R-:W-:Y:S01]  /*0110*/  IADD3 R5, PT, PT, R9, UR5, RZ ;  /* 0x0000000509057c10 */ /* 0x000fe2000fffe0ff */
[----:B------:R-:W2:Y:S04]  /*0120*/  LDG.E R11, desc[UR6][R2.64] ;  /* 0x00000006020b7981 */ /* 0x000ea8000c1e1900 */
[----:B---3--:R-:W-:-:S06]  /*0130*/  IMAD.WIDE.U32 R4, R5, 0x4, R6 ;  /* 0x0000000405047825 */ /* 0x008fcc00078e0006 */
[----:B------:R-:W2:Y:S02]  /*0140*/  LDG.E R4, desc[UR6][R4.64] ;  /* 0x0000000604047981 */ /* 0x000ea4000c1e1900 */
[----:B--2---:R-:W-:-:S05]  /*0150*/  IADD3 R11, PT, PT, R4, R11, RZ ;  /* 0x0000000b040b7210 */ /* 0x004fca0007ffe0ff */
[----:B------:R0:W-:Y:S02]  /*0160*/  STG.E desc[UR6][R2.64], R11 ;  /* 0x0000000b02007986 */ /* 0x0001e4000c101906 */
.L_x_6:
[----:B------:R-:W-:Y:S05]  /*0170*/  BSYNC.RECONVERGENT B0 ;  /* 0x0000000000007941 */ /* 0x000fea0003800200 */
.L_x_5:
[----:B------:R-:W-:Y:S01]  /*0180*/  BAR.SYNC.DEFER_BLOCKING 0x0 ;  /* 0x0000000000007b1d */ /* 0x000fe20000010000 */
[----:B------:R-:W-:-:S05]  /*0190*/  UISETP.GT.U32.AND UP0, UPT, UR4, 0x3, UPT ;  /* 0x000000030400788c */ /* 0x000fca000bf04070 */
[----:B------:R-:W-:-:S04]  /*01a0*/  UMOV UR4, UR5 ;  /* 0x0000000500047c82 */ /* 0x000fc80008000000 */
[----:B------:R-:W-:Y:S05]  /*01b0*/  BRA.U UP0, `(.L_x_7) ;  /* 0xfffffffd00c47547 */ /* 0x000fea000b83ffff */
[----:B------:R-:W-:Y:S05]  /*01c0*/  EXIT ;  /* 0x000000000000794d */ /* 0x000fea0003800000 */
.L_x_8:
        /* <DEDUP_REMOVED lines=11> */
.L_x_11:


//--------------------- .nv.shared._Z28reduction_sm_no_idle_threadsPiS_ --------------------------
	.section	.nv.shared._Z28reduction_sm_no_idle_threadsPiS_,"aw",@nobits
	.sectionflags	@""
	.align	4
.nv.shared._Z28reduction_sm_no_idle_threadsPiS_:
	.zero		3072


//--------------------- .nv.shared.reserved.0     --------------------------
	.section	.nv.shared.reserved.0,"aw",@nobits
	.weak		__nv_reservedSMEM_offset_0_alias
	.size		__nv_reservedSMEM_offset_0_alias, 0, 64
	.other		__nv_reservedSMEM_offset_0_alias,@"STO_CUDA_RESERVED_SHARED STV_DEFAULT"
__nv_reservedSMEM_offset_0_alias:
	.zero		0
	.zero		64


//--------------------- .nv.shared._Z25reduction_sm_idle_threadsPiS_ --------------------------
	.section	.nv.shared._Z25reduction_sm_idle_threadsPiS_,"aw",@nobits
	.sectionflags	@""
	.align	4
.nv.shared._Z25reduction_sm_idle_threadsPiS_:
	.zero		2048


//--------------------- .nv.constant0._Z28reduction_sm_no_idle_threadsPiS_ --------------------------
	.section	.nv.constant0._Z28reduction_sm_no_idle_threadsPiS_,"a",@progbits
	.sectionflags	@""
	.align	4
.nv.constant0._Z28reduction_sm_no_idle_threadsPiS_:
	.zero		912


//--------------------- .nv.constant0._Z25reduction_sm_idle_threadsPiS_ --------------------------
	.section	.nv.constant0._Z25reduction_sm_idle_threadsPiS_,"a",@progbits
	.sectionflags	@""
	.align	4
.nv.constant0._Z25reduction_sm_idle_threadsPiS_:
	.zero		912


//--------------------- .nv.constant0._Z23reduction_global_memoryPij --------------------------
	.section	.nv.constant0._Z23reduction_global_memoryPij,"a",@progbits
	.sectionflags	@""
	.align	4
.nv.constant0._Z23reduction_global_memoryPij:
	.zero		908


//--------------------- SYMBOLS --------------------------

	.type		.nv.reservedSmem.offset0,@object
	.size		.nv.reservedSmem.offset0,0x4
	.type		.nv.reservedSmem.cap,@object
	.size		.nv.reservedSmem.cap,0x4
